//
// Generated by NVIDIA NVVM Compiler
//
// Compiler Build ID: CL-36424714
// Cuda compilation tools, release 13.0, V13.0.88
// Based on NVVM 20.0.0
//

.version 9.0
.target sm_100
.address_size 64

	// .globl	_Z27matrix_multiply_cuda_sharedPfS_S_ii
.extern .shared .align 16 .b8 shared_mem[];

.visible .entry _Z27matrix_multiply_cuda_sharedPfS_S_ii(
	.param .u64 .ptr .align 1 _Z27matrix_multiply_cuda_sharedPfS_S_ii_param_0,
	.param .u64 .ptr .align 1 _Z27matrix_multiply_cuda_sharedPfS_S_ii_param_1,
	.param .u64 .ptr .align 1 _Z27matrix_multiply_cuda_sharedPfS_S_ii_param_2,
	.param .u32 _Z27matrix_multiply_cuda_sharedPfS_S_ii_param_3,
	.param .u32 _Z27matrix_multiply_cuda_sharedPfS_S_ii_param_4
)
{
	.reg .pred 	%p<14>;
	.reg .b32 	%r<104>;
	.reg .b32 	%f<79>;
	.reg .b64 	%rd<14>;

	ld.param.u64 	%rd3, [_Z27matrix_multiply_cuda_sharedPfS_S_ii_param_0];
	ld.param.u64 	%rd4, [_Z27matrix_multiply_cuda_sharedPfS_S_ii_param_1];
	ld.param.u32 	%r34, [_Z27matrix_multiply_cuda_sharedPfS_S_ii_param_3];
	ld.param.u32 	%r35, [_Z27matrix_multiply_cuda_sharedPfS_S_ii_param_4];
	mov.u32 	%r36, %ctaid.x;
	mov.u32 	%r37, %ctaid.y;
	mov.u32 	%r1, %tid.x;
	mov.u32 	%r2, %tid.y;
	mad.lo.s32 	%r3, %r35, %r37, %r2;
	mad.lo.s32 	%r4, %r35, %r36, %r1;
	add.s32 	%r38, %r34, %r35;
	add.s32 	%r39, %r38, -1;
	div.s32 	%r5, %r39, %r35;
	setp.lt.s32 	%p1, %r5, 1;
	mov.f32 	%f77, 0f00000000;
	@%p1 bra 	$L__BB0_19;
	mul.lo.s32 	%r41, %r35, %r35;
	shl.b32 	%r42, %r41, 2;
	mov.u32 	%r43, shared_mem;
	add.s32 	%r6, %r43, %r42;
	mul.lo.s32 	%r7, %r35, %r2;
	mul.lo.s32 	%r8, %r3, %r34;
	and.b32  	%r9, %r35, 7;
	and.b32  	%r10, %r35, 3;
	and.b32  	%r11, %r35, 2147483640;
	and.b32  	%r12, %r35, 1;
	neg.s32 	%r13, %r11;
	shl.b32 	%r44, %r1, 2;
	add.s32 	%r45, %r42, %r44;
	add.s32 	%r14, %r43, %r45;
	shl.b32 	%r15, %r35, 5;
	shl.b32 	%r16, %r35, 2;
	cvta.to.global.u64 	%rd1, %rd3;
	cvta.to.global.u64 	%rd2, %rd4;
	mov.f32 	%f77, 0f00000000;
	mov.b32 	%r97, 0;
$L__BB0_2:
	mul.lo.s32 	%r18, %r97, %r35;
	add.s32 	%r46, %r18, %r1;
	max.s32 	%r47, %r3, %r46;
	setp.ge.s32 	%p2, %r47, %r34;
	mov.f32 	%f68, 0f00000000;
	@%p2 bra 	$L__BB0_4;
	add.s32 	%r48, %r46, %r8;
	mul.wide.s32 	%rd6, %r48, 4;
	add.s64 	%rd7, %rd1, %rd6;
	ld.global.f32 	%f68, [%rd7];
$L__BB0_4:
	add.s32 	%r49, %r7, %r1;
	shl.b32 	%r50, %r49, 2;
	add.s32 	%r52, %r43, %r50;
	st.shared.f32 	[%r52], %f68;
	add.s32 	%r20, %r18, %r2;
	max.s32 	%r53, %r20, %r4;
	setp.ge.s32 	%p3, %r53, %r34;
	mov.f32 	%f69, 0f00000000;
	@%p3 bra 	$L__BB0_6;
	mad.lo.s32 	%r54, %r20, %r34, %r4;
	mul.wide.s32 	%rd8, %r54, 4;
	add.s64 	%rd9, %rd2, %rd8;
	ld.global.f32 	%f69, [%rd9];
$L__BB0_6:
	setp.lt.s32 	%p4, %r35, 1;
	add.s32 	%r57, %r6, %r50;
	st.shared.f32 	[%r57], %f69;
	bar.sync 	0;
	@%p4 bra 	$L__BB0_18;
	setp.lt.u32 	%p5, %r35, 8;
	mov.b32 	%r102, 0;
	@%p5 bra 	$L__BB0_10;
	shl.b32 	%r59, %r7, 2;
	add.s32 	%r61, %r59, %r43;
	add.s32 	%r98, %r61, 16;
	mov.u32 	%r99, %r14;
	mov.u32 	%r100, %r13;
$L__BB0_9:
	.pragma "nounroll";
	ld.shared.f32 	%f24, [%r98+-16];
	ld.shared.f32 	%f25, [%r99];
	fma.rn.f32 	%f26, %f24, %f25, %f77;
	ld.shared.f32 	%f27, [%r98+-12];
	add.s32 	%r62, %r99, %r16;
	ld.shared.f32 	%f28, [%r62];
	fma.rn.f32 	%f29, %f27, %f28, %f26;
	ld.shared.f32 	%f30, [%r98+-8];
	add.s32 	%r63, %r62, %r16;
	ld.shared.f32 	%f31, [%r63];
	fma.rn.f32 	%f32, %f30, %f31, %f29;
	ld.shared.f32 	%f33, [%r98+-4];
	add.s32 	%r64, %r63, %r16;
	ld.shared.f32 	%f34, [%r64];
	fma.rn.f32 	%f35, %f33, %f34, %f32;
	ld.shared.f32 	%f36, [%r98];
	add.s32 	%r65, %r64, %r16;
	ld.shared.f32 	%f37, [%r65];
	fma.rn.f32 	%f38, %f36, %f37, %f35;
	ld.shared.f32 	%f39, [%r98+4];
	add.s32 	%r66, %r65, %r16;
	ld.shared.f32 	%f40, [%r66];
	fma.rn.f32 	%f41, %f39, %f40, %f38;
	ld.shared.f32 	%f42, [%r98+8];
	add.s32 	%r67, %r66, %r16;
	ld.shared.f32 	%f43, [%r67];
	fma.rn.f32 	%f44, %f42, %f43, %f41;
	ld.shared.f32 	%f45, [%r98+12];
	add.s32 	%r68, %r67, %r16;
	ld.shared.f32 	%f46, [%r68];
	fma.rn.f32 	%f77, %f45, %f46, %f44;
	add.s32 	%r100, %r100, 8;
	add.s32 	%r99, %r99, %r15;
	add.s32 	%r98, %r98, 32;
	setp.ne.s32 	%p6, %r100, 0;
	mov.u32 	%r102, %r11;
	@%p6 bra 	$L__BB0_9;
$L__BB0_10:
	setp.eq.s32 	%p7, %r9, 0;
	@%p7 bra 	$L__BB0_18;
	add.s32 	%r69, %r9, -1;
	setp.lt.u32 	%p8, %r69, 3;
	@%p8 bra 	$L__BB0_13;
	add.s32 	%r70, %r102, %r7;
	shl.b32 	%r71, %r70, 2;
	add.s32 	%r73, %r43, %r71;
	ld.shared.f32 	%f48, [%r73];
	mad.lo.s32 	%r74, %r102, %r35, %r1;
	shl.b32 	%r75, %r74, 2;
	add.s32 	%r76, %r6, %r75;
	ld.shared.f32 	%f49, [%r76];
	fma.rn.f32 	%f50, %f48, %f49, %f77;
	ld.shared.f32 	%f51, [%r73+4];
	add.s32 	%r77, %r76, %r16;
	ld.shared.f32 	%f52, [%r77];
	fma.rn.f32 	%f53, %f51, %f52, %f50;
	ld.shared.f32 	%f54, [%r73+8];
	add.s32 	%r78, %r77, %r16;
	ld.shared.f32 	%f55, [%r78];
	fma.rn.f32 	%f56, %f54, %f55, %f53;
	ld.shared.f32 	%f57, [%r73+12];
	add.s32 	%r79, %r78, %r16;
	ld.shared.f32 	%f58, [%r79];
	fma.rn.f32 	%f77, %f57, %f58, %f56;
	add.s32 	%r102, %r102, 4;
$L__BB0_13:
	setp.eq.s32 	%p9, %r10, 0;
	@%p9 bra 	$L__BB0_18;
	setp.eq.s32 	%p10, %r10, 1;
	@%p10 bra 	$L__BB0_16;
	add.s32 	%r80, %r102, %r7;
	shl.b32 	%r81, %r80, 2;
	add.s32 	%r83, %r43, %r81;
	ld.shared.f32 	%f60, [%r83];
	mad.lo.s32 	%r84, %r102, %r35, %r1;
	shl.b32 	%r85, %r84, 2;
	add.s32 	%r86, %r6, %r85;
	ld.shared.f32 	%f61, [%r86];
	fma.rn.f32 	%f62, %f60, %f61, %f77;
	ld.shared.f32 	%f63, [%r83+4];
	add.s32 	%r87, %r86, %r16;
	ld.shared.f32 	%f64, [%r87];
	fma.rn.f32 	%f77, %f63, %f64, %f62;
	add.s32 	%r102, %r102, 2;
$L__BB0_16:
	setp.eq.s32 	%p11, %r12, 0;
	@%p11 bra 	$L__BB0_18;
	add.s32 	%r88, %r102, %r7;
	shl.b32 	%r89, %r88, 2;
	add.s32 	%r91, %r43, %r89;
	ld.shared.f32 	%f65, [%r91];
	mad.lo.s32 	%r92, %r102, %r35, %r1;
	shl.b32 	%r93, %r92, 2;
	add.s32 	%r94, %r6, %r93;
	ld.shared.f32 	%f66, [%r94];
	fma.rn.f32 	%f77, %f65, %f66, %f77;
$L__BB0_18:
	bar.sync 	0;
	add.s32 	%r97, %r97, 1;
	setp.ne.s32 	%p12, %r97, %r5;
	@%p12 bra 	$L__BB0_2;
$L__BB0_19:
	max.s32 	%r95, %r3, %r4;
	setp.ge.s32 	%p13, %r95, %r34;
	@%p13 bra 	$L__BB0_21;
	ld.param.u64 	%rd13, [_Z27matrix_multiply_cuda_sharedPfS_S_ii_param_2];
	mad.lo.s32 	%r96, %r3, %r34, %r4;
	cvta.to.global.u64 	%rd10, %rd13;
	mul.wide.s32 	%rd11, %r96, 4;
	add.s64 	%rd12, %rd10, %rd11;
	st.global.f32 	[%rd12], %f77;
$L__BB0_21:
	ret;

}


// ===== COMPILED SASS (sm_100) =====

	.target	sm_100

	.elftype	@"ET_EXEC"


//--------------------- .note.nv.tkinfo           --------------------------
	.section	.note.nv.tkinfo,"",@"SHT_NOTE"
	.sectionflags	@"SHF_NOTE_NV_TKINFO"
	.tkinfo
        /*0018*/ 	.word	0x00000002
        /*0030*/ 	.string	""
        /*0030*/ 	.string	"ptxas"
        /*0030*/ 	.string	"Cuda compilation tools, release 13.0, V13.0.88"
        /*0030*/ 	.string	"Build cuda_13.0.r13.0/compiler.36424714_0"
        /*0030*/ 	.string	"-arch sm_100 -m 64 "



//--------------------- .note.nv.cuinfo           --------------------------
	.section	.note.nv.cuinfo,"",@"SHT_NOTE"
	.sectionflags	@"SHF_NOTE_NV_CUINFO"
        /*0018*/ 	.short	0x0002
        /*001a*/ 	.short	0x0064
        /*001c*/ 	.short	0x0082
	.zero		2


//--------------------- .nv.info                  --------------------------
	.section	.nv.info,"",@"SHT_CUDA_INFO"
	.align	4


	//----- nvinfo : EIATTR_REGCOUNT
	.align		4
        /*0000*/ 	.byte	0x04, 0x2f
        /*0002*/ 	.short	(.L_1 - .L_0)
	.align		4
.L_0:
        /*0004*/ 	.word	index@(_Z27matrix_multiply_cuda_sharedPfS_S_ii)
        /*0008*/ 	.word	0x0000001f


	//----- nvinfo : EIATTR_FRAME_SIZE
	.align		4
.L_1:
        /*000c*/ 	.byte	0x04, 0x11
        /*000e*/ 	.short	(.L_3 - .L_2)
	.align		4
.L_2:
        /*0010*/ 	.word	index@(_Z27matrix_multiply_cuda_sharedPfS_S_ii)
        /*0014*/ 	.word	0x00000000


	//----- nvinfo : EIATTR_MIN_STACK_SIZE
	.align		4
.L_3:
        /*0018*/ 	.byte	0x04, 0x12
        /*001a*/ 	.short	(.L_5 - .L_4)
	.align		4
.L_4:
        /*001c*/ 	.word	index@(_Z27matrix_multiply_cuda_sharedPfS_S_ii)
        /*0020*/ 	.word	0x00000000
.L_5:


//--------------------- .nv.compat                --------------------------
	.section	.nv.compat,"",@"SHT_CUDA_COMPAT_INFO"
	.align	4
        /*0000*/ 	.byte	0x02, 0x09, 0x00, 0x00, 0x02, 0x02, 0x01, 0x00, 0x02, 0x05, 0x05, 0x00, 0x03, 0x07, 0x01, 0x01
        /*0010*/ 	.byte	0x02, 0x03, 0x00, 0x00, 0x02, 0x06, 0x01, 0x00, 0x04, 0x0b, 0x08, 0x00, 0x09, 0x00, 0x00, 0x00
        /*0020*/ 	.byte	0x00, 0x00, 0x00, 0x00


//--------------------- .nv.info._Z27matrix_multiply_cuda_sharedPfS_S_ii --------------------------
	.section	.nv.info._Z27matrix_multiply_cuda_sharedPfS_S_ii,"",@"SHT_CUDA_INFO"
	.sectionflags	@""
	.align	4


	//----- nvinfo : EIATTR_CUDA_API_VERSION
	.align		4
        /*0000*/ 	.byte	0x04, 0x37
        /*0002*/ 	.short	(.L_7 - .L_6)
.L_6:
        /*0004*/ 	.word	0x00000082


	//----- nvinfo : EIATTR_KPARAM_INFO
	.align		4
.L_7:
        /*0008*/ 	.byte	0x04, 0x17
        /*000a*/ 	.short	(.L_9 - .L_8)
.L_8:
        /*000c*/ 	.word	0x00000000
        /*0010*/ 	.short	0x0004
        /*0012*/ 	.short	0x001c
        /*0014*/ 	.byte	0x00, 0xf0, 0x11, 0x00


	//----- nvinfo : EIATTR_KPARAM_INFO
	.align		4
.L_9:
        /*0018*/ 	.byte	0x04, 0x17
        /*001a*/ 	.short	(.L_11 - .L_10)
.L_10:
        /*001c*/ 	.word	0x00000000
        /*0020*/ 	.short	0x0003
        /*0022*/ 	.short	0x0018
        /*0024*/ 	.byte	0x00, 0xf0, 0x11, 0x00


	//----- nvinfo : EIATTR_KPARAM_INFO
	.align		4
.L_11:
        /*0028*/ 	.byte	0x04, 0x17
        /*002a*/ 	.short	(.L_13 - .L_12)
.L_12:
        /*002c*/ 	.word	0x00000000
        /*0030*/ 	.short	0x0002
        /*0032*/ 	.short	0x0010
        /*0034*/ 	.byte	0x00, 0xf5, 0x21, 0x00


	//----- nvinfo : EIATTR_KPARAM_INFO
	.align		4
.L_13:
        /*0038*/ 	.byte	0x04, 0x17
        /*003a*/ 	.short	(.L_15 - .L_14)
.L_14:
        /*003c*/ 	.word	0x00000000
        /*0040*/ 	.short	0x0001
        /*0042*/ 	.short	0x0008
        /*0044*/ 	.byte	0x00, 0xf5, 0x21, 0x00


	//----- nvinfo : EIATTR_KPARAM_INFO
	.align		4
.L_15:
        /*0048*/ 	.byte	0x04, 0x17
        /*004a*/ 	.short	(.L_17 - .L_16)
.L_16:
        /*004c*/ 	.word	0x00000000
        /*0050*/ 	.short	0x0000
        /*0052*/ 	.short	0x0000
        /*0054*/ 	.byte	0x00, 0xf5, 0x21, 0x00


	//----- nvinfo : EIATTR_SPARSE_MMA_MASK
	.align		4
.L_17:
        /*0058*/ 	.byte	0x03, 0x50
        /*005a*/ 	.short	0x0000


	//----- nvinfo : EIATTR_MAXREG_COUNT
	.align		4
        /*005c*/ 	.byte	0x03, 0x1b
        /*005e*/ 	.short	0x00ff


	//----- nvinfo : EIATTR_NUM_BARRIERS
	.align		4
        /*0060*/ 	.byte	0x02, 0x4c
        /*0062*/ 	.byte	0x01
	.zero		1


	//----- nvinfo : EIATTR_MERCURY_ISA_VERSION
	.align		4
        /*0064*/ 	.byte	0x03, 0x5f
        /*0066*/ 	.short	0x0101


	//----- nvinfo : EIATTR_VRC_CTA_INIT_COUNT
	.align		4
        /*0068*/ 	.byte	0x02, 0x4a
	.zero		1
	.zero		1


	//----- nvinfo : EIATTR_EXIT_INSTR_OFFSETS
	.align		4
        /*006c*/ 	.byte	0x04, 0x1c
        /*006e*/ 	.short	(.L_19 - .L_18)


	//   ....[0]....
.L_18:
        /*0070*/ 	.word	0x00000b10


	//   ....[1]....
        /*0074*/ 	.word	0x00000b60


	//----- nvinfo : EIATTR_CBANK_PARAM_SIZE
	.align		4
.L_19:
        /*0078*/ 	.byte	0x03, 0x19
        /*007a*/ 	.short	0x0020


	//----- nvinfo : EIATTR_PARAM_CBANK
	.align		4
        /*007c*/ 	.byte	0x04, 0x0a
        /*007e*/ 	.short	(.L_21 - .L_20)
	.align		4
.L_20:
        /*0080*/ 	.word	index@(.nv.constant0._Z27matrix_multiply_cuda_sharedPfS_S_ii)
        /*0084*/ 	.short	0x0380
        /*0086*/ 	.short	0x0020


	//----- nvinfo : EIATTR_SW_WAR
	.align		4
.L_21:
        /*0088*/ 	.byte	0x04, 0x36
        /*008a*/ 	.short	(.L_23 - .L_22)
.L_22:
        /*008c*/ 	.word	0x00000008
.L_23:


//--------------------- .nv.callgraph             --------------------------
	.section	.nv.callgraph,"",@"SHT_CUDA_CALLGRAPH"
	.align	4
	.sectionentsize	8
	.align		4
        /*0000*/ 	.word	0x00000000
	.align		4
        /*0004*/ 	.word	0xffffffff
	.align		4
        /*0008*/ 	.word	0x00000000
	.align		4
        /*000c*/ 	.word	0xfffffffe
	.align		4
        /*0010*/ 	.word	0x00000000
	.align		4
        /*0014*/ 	.word	0xfffffffd
	.align		4
        /*0018*/ 	.word	0x00000000
	.align		4
        /*001c*/ 	.word	0xfffffffc


//--------------------- .text._Z27matrix_multiply_cuda_sharedPfS_S_ii --------------------------
	.section	.text._Z27matrix_multiply_cuda_sharedPfS_S_ii,"ax",@progbits
	.align	128
        .global         _Z27matrix_multiply_cuda_sharedPfS_S_ii
        .type           _Z27matrix_multiply_cuda_sharedPfS_S_ii,@function
        .size           _Z27matrix_multiply_cuda_sharedPfS_S_ii,(.L_x_8 - _Z27matrix_multiply_cuda_sharedPfS_S_ii)
        .other          _Z27matrix_multiply_cuda_sharedPfS_S_ii,@"STO_CUDA_ENTRY STV_DEFAULT"
_Z27matrix_multiply_cuda_sharedPfS_S_ii:
.text._Z27matrix_multiply_cuda_sharedPfS_S_ii:
[----:B------:R-:W-:Y:S08]  /*0000*/  LDC R1, c[0x0][0x37c] ;  /* 0x0000df00ff017b82 */ /* 0x000ff00000000800 */
[----:B------:R-:W0:Y:S01]  /*0010*/  LDC.64 R2, c[0x0][0x398] ;  /* 0x0000e600ff027b82 */ /* 0x000e220000000a00 */
[----:B------:R-:W1:Y:S01]  /*0020*/  LDCU.64 UR6, c[0x0][0x358] ;  /* 0x00006b00ff0677ac */ /* 0x000e620008000a00 */
[----:B------:R-:W-:-:S06]  /*0030*/  MOV R18, RZ ;  /* 0x000000ff00127202 */ /* 0x000fcc0000000f00 */
[----:B------:R-:W-:Y:S08]  /*0040*/  S2UR UR5, SR_CTAID.Y ;  /* 0x00000000000579c3 */ /* 0x000ff00000002600 */
[----:B------:R-:W2:Y:S01]  /*0050*/  S2UR UR4, SR_CTAID.X ;  /* 0x00000000000479c3 */ /* 0x000ea20000002500 */
[----:B0-----:R-:W-:Y:S02]  /*0060*/  IABS R11, R3 ;  /* 0x00000003000b7213 */ /* 0x001fe40000000000 */
[----:B------:R-:W-:-:S02]  /*0070*/  IADD3 R0, PT, PT, R3, R2, RZ ;  /* 0x0000000203007210 */ /* 0x000fc40007ffe0ff */
[----:B------:R-:W0:Y:S03]  /*0080*/  I2F.RP R7, R11 ;  /* 0x0000000b00077306 */ /* 0x000e260000209400 */
[----:B------:R-:W-:-:S05]  /*0090*/  VIADD R6, R0, 0xffffffff ;  /* 0xffffffff00067836 */ /* 0x000fca0000000000 */
[----:B------:R-:W-:Y:S02]  /*00a0*/  IABS R0, R6 ;  /* 0x0000000600007213 */ /* 0x000fe40000000000 */
[----:B------:R-:W-:-:S04]  /*00b0*/  LOP3.LUT R6, R6, R3, RZ, 0x3c, !PT ;  /* 0x0000000306067212 */ /* 0x000fc800078e3cff */
[----:B------:R-:W-:Y:S01]  /*00c0*/  ISETP.GE.AND P1, PT, R6, RZ, PT ;  /* 0x000000ff0600720c */ /* 0x000fe20003f26270 */
[----:B0-----:R-:W0:Y:S02]  /*00d0*/  MUFU.RCP R7, R7 ;  /* 0x0000000700077308 */ /* 0x001e240000001000 */
[----:B0-----:R-:W-:-:S06]  /*00e0*/  IADD3 R4, PT, PT, R7, 0xffffffe, RZ ;  /* 0x0ffffffe07047810 */ /* 0x001fcc0007ffe0ff */
[----:B------:R0:W3:Y:S02]  /*00f0*/  F2I.FTZ.U32.TRUNC.NTZ R5, R4 ;  /* 0x0000000400057305 */ /* 0x0000e4000021f000 */
[----:B0-----:R-:W-:Y:S02]  /*0100*/  HFMA2 R4, -RZ, RZ, 0, 0 ;  /* 0x00000000ff047431 */ /* 0x001fe400000001ff */
[----:B---3--:R-:W-:-:S04]  /*0110*/  IMAD.MOV R8, RZ, RZ, -R5 ;  /* 0x000000ffff087224 */ /* 0x008fc800078e0a05 */
[----:B------:R-:W-:Y:S02]  /*0120*/  IMAD R9, R8, R11, RZ ;  /* 0x0000000b08097224 */ /* 0x000fe400078e02ff */
[----:B------:R-:W2:Y:S02]  /*0130*/  S2R R8, SR_TID.X ;  /* 0x0000000000087919 */ /* 0x000ea40000002100 */
[----:B------:R-:W-:-:S06]  /*0140*/  IMAD.HI.U32 R5, R5, R9, R4 ;  /* 0x0000000905057227 */ /* 0x000fcc00078e0004 */
[----:B------:R-:W-:-:S04]  /*0150*/  IMAD.HI.U32 R9, R5, R0, RZ ;  /* 0x0000000005097227 */ /* 0x000fc800078e00ff */
[----:B------:R-:W-:-:S04]  /*0160*/  IMAD.MOV R4, RZ, RZ, -R9 ;  /* 0x000000ffff047224 */ /* 0x000fc800078e0a09 */
[----:B------:R-:W-:-:S05]  /*0170*/  IMAD R0, R11, R4, R0 ;  /* 0x000000040b007224 */ /* 0x000fca00078e0200 */
[----:B------:R-:W-:Y:S01]  /*0180*/  ISETP.GT.U32.AND P2, PT, R11, R0, PT ;  /* 0x000000000b00720c */ /* 0x000fe20003f44070 */
[----:B--2---:R-:W-:-:S12]  /*0190*/  IMAD R10, R3, UR4, R8 ;  /* 0x00000004030a7c24 */ /* 0x004fd8000f8e0208 */
[-C--:B------:R-:W-:Y:S01]  /*01a0*/  @!P2 IADD3 R0, PT, PT, R0, -R11.reuse, RZ ;  /* 0x8000000b0000a210 */ /* 0x080fe20007ffe0ff */
[----:B------:R-:W-:Y:S01]  /*01b0*/  @!P2 VIADD R9, R9, 0x1 ;  /* 0x000000010909a836 */ /* 0x000fe20000000000 */
[----:B------:R-:W-:Y:S02]  /*01c0*/  ISETP.NE.AND P2, PT, R3, RZ, PT ;  /* 0x000000ff0300720c */ /* 0x000fe40003f45270 */
[----:B------:R-:W-:Y:S02]  /*01d0*/  ISETP.GE.U32.AND P0, PT, R0, R11, PT ;  /* 0x0000000b0000720c */ /* 0x000fe40003f06070 */
[----:B------:R-:W0:Y:S11]  /*01e0*/  S2R R0, SR_TID.Y ;  /* 0x0000000000007919 */ /* 0x000e360000002200 */
[----:B------:R-:W-:-:S05]  /*01f0*/  @P0 IADD3 R9, PT, PT, R9, 0x1, RZ ;  /* 0x0000000109090810 */ /* 0x000fca0007ffe0ff */
[----:B------:R-:W-:Y:S01]  /*0200*/  @!P1 IMAD.MOV R9, RZ, RZ, -R9 ;  /* 0x000000ffff099224 */ /* 0x000fe200078e0a09 */
[----:B------:R-:W-:-:S04]  /*0210*/  @!P2 LOP3.LUT R9, RZ, R3, RZ, 0x33, !PT ;  /* 0x00000003ff09a212 */ /* 0x000fc800078e33ff */
[----:B------:R-:W-:Y:S01]  /*0220*/  ISETP.GE.AND P0, PT, R9, 0x1, PT ;  /* 0x000000010900780c */ /* 0x000fe20003f06270 */
[----:B0-----:R-:W-:-:S12]  /*0230*/  IMAD R11, R3, UR5, R0 ;  /* 0x00000005030b7c24 */ /* 0x001fd8000f8e0200 */
[----:B-1----:R-:W-:Y:S05]  /*0240*/  @!P0 BRA `(.L_x_0) ;  /* 0x0000000800288947 */ /* 0x002fea0003800000 */
[----:B------:R-:W0:Y:S01]  /*0250*/  S2UR UR5, SR_CgaCtaId ;  /* 0x00000000000579c3 */ /* 0x000e220000008800 */
[CC--:B------:R-:W-:Y:S01]  /*0260*/  IMAD R2, R3.reuse, R3.reuse, RZ ;  /* 0x0000000303027224 */ /* 0x0c0fe200078e02ff */
[----:B------:R-:W-:Y:S01]  /*0270*/  UMOV UR4, 0x400 ;  /* 0x0000040000047882 */ /* 0x000fe20000000000 */
[C---:B------:R-:W-:Y:S01]  /*0280*/  LOP3.LUT R12, R3.reuse, 0x7ffffff8, RZ, 0xc0, !PT ;  /* 0x7ffffff8030c7812 */ /* 0x040fe200078ec0ff */
[----:B------:R-:W-:Y:S01]  /*0290*/  IMAD R13, R0, R3, RZ ;  /* 0x00000003000d7224 */ /* 0x000fe200078e02ff */
[C---:B------:R-:W-:Y:S01]  /*02a0*/  LOP3.LUT R20, R3.reuse, 0x7, RZ, 0xc0, !PT ;  /* 0x0000000703147812 */ /* 0x040fe200078ec0ff */
[----:B------:R-:W-:Y:S01]  /*02b0*/  IMAD.SHL.U32 R5, R2, 0x4, RZ ;  /* 0x0000000402057824 */ /* 0x000fe200078e00ff */
[----:B------:R-:W-:Y:S01]  /*02c0*/  LOP3.LUT R14, R3, 0x3, RZ, 0xc0, !PT ;  /* 0x00000003030e7812 */ /* 0x000fe200078ec0ff */
[----:B------:R-:W-:Y:S01]  /*02d0*/  IMAD.MOV.U32 R18, RZ, RZ, RZ ;  /* 0x000000ffff127224 */ /* 0x000fe200078e00ff */
[----:B------:R-:W-:Y:S02]  /*02e0*/  IADD3 R15, PT, PT, -R12, RZ, RZ ;  /* 0x000000ff0c0f7210 */ /* 0x000fe40007ffe1ff */
[----:B------:R-:W-:Y:S01]  /*02f0*/  LEA R17, R8, R5, 0x2 ;  /* 0x0000000508117211 */ /* 0x000fe200078e10ff */
[----:B0-----:R-:W-:-:S03]  /*0300*/  ULEA UR5, UR5, UR4, 0x18 ;  /* 0x0000000405057291 */ /* 0x001fc6000f8ec0ff */
[----:B------:R-:W-:-:S03]  /*0310*/  UMOV UR4, URZ ;  /* 0x000000ff00047c82 */ /* 0x000fc60008000000 */
[----:B------:R-:W-:Y:S01]  /*0320*/  VIADD R16, R5, UR5 ;  /* 0x0000000505107c36 */ /* 0x000fe20008000000 */
[----:B------:R-:W-:-:S07]  /*0330*/  IADD3 R17, PT, PT, R17, UR5, RZ ;  /* 0x0000000511117c10 */ /* 0x000fce000fffe0ff */
.L_x_6:
[----:B0-----:R-:W0:Y:S01]  /*0340*/  LDC.64 R2, c[0x0][0x398] ;  /* 0x0000e600ff027b82 */ /* 0x001e220000000a00 */
[----:B------:R-:W-:Y:S02]  /*0350*/  HFMA2 R23, -RZ, RZ, 0, 0 ;  /* 0x00000000ff177431 */ /* 0x000fe400000001ff */
[C---:B0-----:R-:W-:Y:S02]  /*0360*/  IMAD R22, R3.reuse, UR4, R8 ;  /* 0x0000000403167c24 */ /* 0x041fe4000f8e0208 */
[----:B------:R-:W-:-:S03]  /*0370*/  IMAD R21, R3, UR4, R0 ;  /* 0x0000000403157c24 */ /* 0x000fc6000f8e0200 */
[----:B------:R-:W-:Y:S02]  /*0380*/  VIMNMX R5, PT, PT, R11, R22, !PT ;  /* 0x000000160b057248 */ /* 0x000fe40007fe0100 */
[----:B------:R-:W-:Y:S02]  /*0390*/  VIMNMX R7, PT, PT, R10, R21, !PT ;  /* 0x000000150a077248 */ /* 0x000fe40007fe0100 */
[-C--:B------:R-:W-:Y:S02]  /*03a0*/  ISETP.GE.AND P0, PT, R5, R2.reuse, PT ;  /* 0x000000020500720c */ /* 0x080fe40003f06270 */
[----:B------:R-:W-:-:S11]  /*03b0*/  ISETP.GE.AND P1, PT, R7, R2, PT ;  /* 0x000000020700720c */ /* 0x000fd60003f26270 */
[----:B------:R-:W0:Y:S01]  /*03c0*/  @!P0 LDC.64 R6, c[0x0][0x380] ;  /* 0x0000e000ff068b82 */ /* 0x000e220000000a00 */
[-C--:B------:R-:W-:Y:S02]  /*03d0*/  @!P0 IMAD R19, R11, R2.reuse, R22 ;  /* 0x000000020b138224 */ /* 0x080fe400078e0216 */
[----:B------:R-:W-:-:S05]  /*03e0*/  @!P1 IMAD R21, R21, R2, R10 ;  /* 0x0000000215159224 */ /* 0x000fca00078e020a */
[----:B------:R-:W1:Y:S01]  /*03f0*/  @!P1 LDC.64 R4, c[0x0][0x388] ;  /* 0x0000e200ff049b82 */ /* 0x000e620000000a00 */
[----:B0-----:R-:W-:-:S04]  /*0400*/  @!P0 IMAD.WIDE R6, R19, 0x4, R6 ;  /* 0x0000000413068825 */ /* 0x001fc800078e0206 */
[----:B------:R-:W-:Y:S02]  /*0410*/  IMAD.MOV.U32 R19, RZ, RZ, RZ ;  /* 0x000000ffff137224 */ /* 0x000fe400078e00ff */
[----:B-1----:R-:W-:-:S04]  /*0420*/  @!P1 IMAD.WIDE R4, R21, 0x4, R4 ;  /* 0x0000000415049825 */ /* 0x002fc800078e0204 */
[----:B------:R-:W2:Y:S04]  /*0430*/  @!P0 LDG.E R19, desc[UR6][R6.64] ;  /* 0x0000000606138981 */ /* 0x000ea8000c1e1900 */
[----:B------:R-:W3:Y:S01]  /*0440*/  @!P1 LDG.E R23, desc[UR6][R4.64] ;  /* 0x0000000604179981 */ /* 0x000ee2000c1e1900 */
[----:B------:R-:W-:Y:S01]  /*0450*/  IMAD.IADD R21, R13, 0x1, R8 ;  /* 0x000000010d157824 */ /* 0x000fe200078e0208 */
[----:B------:R-:W-:Y:S01]  /*0460*/  ISETP.GE.AND P1, PT, R3, 0x1, PT ;  /* 0x000000010300780c */ /* 0x000fe20003f26270 */
[----:B------:R-:W-:-:S03]  /*0470*/  UIADD3 UR4, UPT, UPT, UR4, 0x1, URZ ;  /* 0x0000000104047890 */ /* 0x000fc6000fffe0ff */
[C---:B------:R-:W-:Y:S02]  /*0480*/  LEA R22, R21.reuse, UR5, 0x2 ;  /* 0x0000000515167c11 */ /* 0x040fe4000f8e10ff */
[----:B------:R-:W-:Y:S02]  /*0490*/  LEA R24, R21, R16, 0x2 ;  /* 0x0000001015187211 */ /* 0x000fe400078e10ff */
[----:B------:R-:W-:Y:S01]  /*04a0*/  ISETP.NE.AND P0, PT, R9, UR4, PT ;  /* 0x0000000409007c0c */ /* 0x000fe2000bf05270 */
[----:B--2---:R0:W-:Y:S04]  /*04b0*/  STS [R22], R19 ;  /* 0x0000001316007388 */ /* 0x0041e80000000800 */
[----:B---3--:R0:W-:Y:S01]  /*04c0*/  STS [R24], R23 ;  /* 0x0000001718007388 */ /* 0x0081e20000000800 */
[----:B------:R-:W-:Y:S06]  /*04d0*/  BAR.SYNC.DEFER_BLOCKING 0x0 ;  /* 0x0000000000007b1d */ /* 0x000fec0000010000 */
[----:B------:R-:W-:Y:S05]  /*04e0*/  @!P1 BRA `(.L_x_1) ;  /* 0x0000000400789947 */ /* 0x000fea0003800000 */
[----:B------:R-:W-:Y:S01]  /*04f0*/  ISETP.GE.U32.AND P1, PT, R3, 0x8, PT ;  /* 0x000000080300780c */ /* 0x000fe20003f26070 */
[----:B------:R-:W-:-:S12]  /*0500*/  IMAD.MOV.U32 R4, RZ, RZ, RZ ;  /* 0x000000ffff047224 */ /* 0x000fd800078e00ff */
[----:B------:R-:W-:Y:S05]  /*0510*/  @!P1 BRA `(.L_x_2) ;  /* 0x0000000000a49947 */ /* 0x000fea0003800000 */
[----:B------:R-:W-:Y:S01]  /*0520*/  LEA R6, R13, UR5, 0x2 ;  /* 0x000000050d067c11 */ /* 0x000fe2000f8e10ff */
[----:B------:R-:W-:Y:S01]  /*0530*/  IMAD.MOV.U32 R5, RZ, RZ, R15 ;  /* 0x000000ffff057224 */ /* 0x000fe200078e000f */
[----:B------:R-:W-:Y:S02]  /*0540*/  MOV R4, R17 ;  /* 0x0000001100047202 */ /* 0x000fe40000000f00 */
[----:B------:R-:W-:-:S07]  /*0550*/  IADD3 R6, PT, PT, R6, 0x10, RZ ;  /* 0x0000001006067810 */ /* 0x000fce0007ffe0ff */
.L_x_3:
[----:B------:R-:W-:Y:S01]  /*0560*/  LDS R21, [R6+-0x10] ;  /* 0xfffff00006157984 */ /* 0x000fe20000000800 */
[----:B------:R-:W-:Y:S01]  /*0570*/  IMAD R26, R3, 0x4, R4 ;  /* 0x00000004031a7824 */ /* 0x000fe200078e0204 */
[----:B------:R-:W-:Y:S02]  /*0580*/  IADD3 R5, PT, PT, R5, 0x8, RZ ;  /* 0x0000000805057810 */ /* 0x000fe40007ffe0ff */
[----:B0-----:R0:W1:Y:S02]  /*0590*/  LDS R23, [R4] ;  /* 0x0000000004177984 */ /* 0x0010640000000800 */
[----:B------:R-:W-:Y:S02]  /*05a0*/  LEA R28, R3, R26, 0x2 ;  /* 0x0000001a031c7211 */ /* 0x000fe400078e10ff */
[----:B------:R-:W-:Y:S01]  /*05b0*/  LDS R7, [R6+-0xc] ;  /* 0xfffff40006077984 */ /* 0x000fe20000000800 */
[----:B------:R-:W-:Y:S02]  /*05c0*/  ISETP.NE.AND P1, PT, R5, RZ, PT ;  /* 0x000000ff0500720c */ /* 0x000fe40003f25270 */
[C---:B------:R-:W-:Y:S01]  /*05d0*/  IMAD R25, R3.reuse, 0x4, R28 ;  /* 0x0000000403197824 */ /* 0x040fe200078e021c */
[----:B------:R-:W2:Y:S01]  /*05e0*/  LDS R26, [R26] ;  /* 0x000000001a1a7984 */ /* 0x000ea20000000800 */
[----:B0-----:R-:W-:-:S03]  /*05f0*/  IMAD R4, R3, 0x20, R4 ;  /* 0x0000002003047824 */ /* 0x001fc600078e0204 */
[----:B------:R0:W-:Y:S04]  /*0600*/  LDS R19, [R28] ;  /* 0x000000001c137984 */ /* 0x0001e80000000800 */
[----:B------:R-:W3:Y:S01]  /*0610*/  LDS R22, [R6+-0x8] ;  /* 0xfffff80006167984 */ /* 0x000ee20000000800 */
[----:B-1----:R-:W-:Y:S01]  /*0620*/  FFMA R24, R21, R23, R18 ;  /* 0x0000001715187223 */ /* 0x002fe20000000012 */
[C---:B------:R-:W-:Y:S02]  /*0630*/  LEA R23, R3.reuse, R25, 0x2 ;  /* 0x0000001903177211 */ /* 0x040fe400078e10ff */
[----:B------:R-:W-:Y:S04]  /*0640*/  LDS R18, [R6+-0x4] ;  /* 0xfffffc0006127984 */ /* 0x000fe80000000800 */
[----:B------:R-:W1:Y:S01]  /*0650*/  LDS R21, [R25] ;  /* 0x0000000019157984 */ /* 0x000e620000000800 */
[----:B------:R-:W-:-:S02]  /*0660*/  IMAD R27, R3, 0x4, R23 ;  /* 0x00000004031b7824 */ /* 0x000fc400078e0217 */
[----:B--2---:R-:W-:Y:S02]  /*0670*/  FFMA R7, R7, R26, R24 ;  /* 0x0000001a07077223 */ /* 0x004fe40000000018 */
[----:B------:R-:W-:Y:S01]  /*0680*/  LDS R26, [R6+0x8] ;  /* 0x00000800061a7984 */ /* 0x000fe20000000800 */
[----:B0-----:R-:W-:-:S03]  /*0690*/  LEA R28, R3, R27, 0x2 ;  /* 0x0000001b031c7211 */ /* 0x001fc600078e10ff */
[----:B------:R-:W-:Y:S01]  /*06a0*/  LDS R27, [R27] ;  /* 0x000000001b1b7984 */ /* 0x000fe20000000800 */
[----:B---3--:R-:W-:-:S03]  /*06b0*/  FFMA R19, R22, R19, R7 ;  /* 0x0000001316137223 */ /* 0x008fc60000000007 */
[----:B------:R-:W-:Y:S04]  /*06c0*/  LDS R7, [R6] ;  /* 0x0000000006077984 */ /* 0x000fe80000000800 */
[----:B------:R-:W0:Y:S01]  /*06d0*/  LDS R22, [R23] ;  /* 0x0000000017167984 */ /* 0x000e220000000800 */
[----:B-1----:R-:W-:Y:S01]  /*06e0*/  FFMA R24, R18, R21, R19 ;  /* 0x0000001512187223 */ /* 0x002fe20000000013 */
[----:B------:R-:W-:Y:S02]  /*06f0*/  IMAD R21, R3, 0x4, R28 ;  /* 0x0000000403157824 */ /* 0x000fe400078e021c */
[----:B------:R-:W1:Y:S04]  /*0700*/  LDS R18, [R6+0x4] ;  /* 0x0000040006127984 */ /* 0x000e680000000800 */
[----:B------:R-:W2:Y:S04]  /*0710*/  LDS R28, [R28] ;  /* 0x000000001c1c7984 */ /* 0x000ea80000000800 */
[----:B------:R-:W-:Y:S04]  /*0720*/  LDS R21, [R21] ;  /* 0x0000000015157984 */ /* 0x000fe80000000800 */
[----:B------:R3:W4:Y:S01]  /*0730*/  LDS R19, [R6+0xc] ;  /* 0x00000c0006137984 */ /* 0x0007220000000800 */
[----:B0-----:R-:W-:Y:S01]  /*0740*/  FFMA R7, R7, R22, R24 ;  /* 0x0000001607077223 */ /* 0x001fe20000000018 */
[----:B---3--:R-:W-:-:S03]  /*0750*/  IADD3 R6, PT, PT, R6, 0x20, RZ ;  /* 0x0000002006067810 */ /* 0x008fc60007ffe0ff */
[----:B-1----:R-:W-:-:S04]  /*0760*/  FFMA R7, R18, R27, R7 ;  /* 0x0000001b12077223 */ /* 0x002fc80000000007 */
[----:B--2---:R-:W-:-:S04]  /*0770*/  FFMA R7, R26, R28, R7 ;  /* 0x0000001c1a077223 */ /* 0x004fc80000000007 */
[----:B----4-:R-:W-:Y:S01]  /*0780*/  FFMA R18, R19, R21, R7 ;  /* 0x0000001513127223 */ /* 0x010fe20000000007 */
[----:B------:R-:W-:Y:S06]  /*0790*/  @P1 BRA `(.L_x_3) ;  /* 0xfffffffc00701947 */ /* 0x000fec000383ffff */
[----:B------:R-:W-:-:S07]  /*07a0*/  IMAD.MOV.U32 R4, RZ, RZ, R12 ;  /* 0x000000ffff047224 */ /* 0x000fce00078e000c */
.L_x_2:
[----:B------:R-:W-:-:S13]  /*07b0*/  ISETP.NE.AND P1, PT, R20, RZ, PT ;  /* 0x000000ff1400720c */ /* 0x000fda0003f25270 */
[----:B------:R-:W-:Y:S05]  /*07c0*/  @!P1 BRA `(.L_x_1) ;  /* 0x0000000000c09947 */ /* 0x000fea0003800000 */
[----:B------:R-:W-:Y:S02]  /*07d0*/  IADD3 R5, PT, PT, R20, -0x1, RZ ;  /* 0xffffffff14057810 */ /* 0x000fe40007ffe0ff */
[----:B------:R-:W-:Y:S02]  /*07e0*/  ISETP.NE.AND P2, PT, R14, RZ, PT ;  /* 0x000000ff0e00720c */ /* 0x000fe40003f45270 */
[----:B------:R-:W-:-:S13]  /*07f0*/  ISETP.GE.U32.AND P1, PT, R5, 0x3, PT ;  /* 0x000000030500780c */ /* 0x000fda0003f26070 */
[----:B------:R-:W-:Y:S05]  /*0800*/  @!P1 BRA `(.L_x_4) ;  /* 0x0000000000509947 */ /* 0x000fea0003800000 */
[C---:B------:R-:W-:Y:S02]  /*0810*/  IMAD R7, R4.reuse, R3, R8 ;  /* 0x0000000304077224 */ /* 0x040fe400078e0208 */
[----:B------:R-:W-:Y:S01]  /*0820*/  IMAD.IADD R5, R13, 0x1, R4 ;  /* 0x000000010d057824 */ /* 0x000fe200078e0204 */
[----:B------:R-:W-:Y:S02]  /*0830*/  IADD3 R4, PT, PT, R4, 0x4, RZ ;  /* 0x0000000404047810 */ /* 0x000fe40007ffe0ff */
[----:B------:R-:W-:Y:S02]  /*0840*/  LEA R6, R7, R16, 0x2 ;  /* 0x0000001007067211 */ /* 0x000fe400078e10ff */
[----:B------:R-:W-:-:S03]  /*0850*/  LEA R5, R5, UR5, 0x2 ;  /* 0x0000000505057c11 */ /* 0x000fc6000f8e10ff */
[C---:B0-----:R-:W-:Y:S01]  /*0860*/  IMAD R24, R3.reuse, 0x4, R6 ;  /* 0x0000000403187824 */ /* 0x041fe200078e0206 */
[----:B------:R-:W-:Y:S04]  /*0870*/  LDS R19, [R6] ;  /* 0x0000000006137984 */ /* 0x000fe80000000800 */
[----:B------:R-:W0:Y:S01]  /*0880*/  LDS R7, [R5] ;  /* 0x0000000005077984 */ /* 0x000e220000000800 */
[----:B------:R-:W-:-:S03]  /*0890*/  LEA R28, R3, R24, 0x2 ;  /* 0x00000018031c7211 */ /* 0x000fc600078e10ff */
[----:B------:R-:W-:Y:S02]  /*08a0*/  LDS R22, [R5+0x4] ;  /* 0x0000040005167984 */ /* 0x000fe40000000800 */
[----:B------:R-:W-:Y:S02]  /*08b0*/  IMAD R23, R3, 0x4, R28 ;  /* 0x0000000403177824 */ /* 0x000fe400078e021c */
[----:B------:R-:W1:Y:S04]  /*08c0*/  LDS R24, [R24] ;  /* 0x0000000018187984 */ /* 0x000e680000000800 */
[----:B------:R-:W-:Y:S04]  /*08d0*/  LDS R26, [R5+0x8] ;  /* 0x00000800051a7984 */ /* 0x000fe80000000800 */
[----:B------:R-:W2:Y:S04]  /*08e0*/  LDS R28, [R28] ;  /* 0x000000001c1c7984 */ /* 0x000ea80000000800 */
[----:B------:R-:W-:Y:S04]  /*08f0*/  LDS R21, [R5+0xc] ;  /* 0x00000c0005157984 */ /* 0x000fe80000000800 */
[----:B------:R-:W3:Y:S01]  /*0900*/  LDS R23, [R23] ;  /* 0x0000000017177984 */ /* 0x000ee20000000800 */
[----:B0-----:R-:W-:-:S04]  /*0910*/  FFMA R7, R7, R19, R18 ;  /* 0x0000001307077223 */ /* 0x001fc80000000012 */
[----:B-1----:R-:W-:-:S04]  /*0920*/  FFMA R7, R22, R24, R7 ;  /* 0x0000001816077223 */ /* 0x002fc80000000007 */
[----:B--2---:R-:W-:-:S04]  /*0930*/  FFMA R7, R26, R28, R7 ;  /* 0x0000001c1a077223 */ /* 0x004fc80000000007 */
[----:B---3--:R-:W-:-:S07]  /*0940*/  FFMA R18, R21, R23, R7 ;  /* 0x0000001715127223 */ /* 0x008fce0000000007 */
.L_x_4:
[----:B------:R-:W-:Y:S05]  /*0950*/  @!P2 BRA `(.L_x_1) ;  /* 0x00000000005ca947 */ /* 0x000fea0003800000 */
[----:B------:R-:W-:Y:S02]  /*0960*/  ISETP.NE.AND P1, PT, R14, 0x1, PT ;  /* 0x000000010e00780c */ /* 0x000fe40003f25270 */
[----:B------:R-:W-:-:S11]  /*0970*/  LOP3.LUT P2, RZ, R3, 0x1, RZ, 0xc0, !PT ;  /* 0x0000000103ff7812 */ /* 0x000fd6000784c0ff */
[----:B------:R-:W-:Y:S05]  /*0980*/  @!P1 BRA `(.L_x_5) ;  /* 0x0000000000309947 */ /* 0x000fea0003800000 */
[C---:B------:R-:W-:Y:S02]  /*0990*/  IMAD R7, R4.reuse, R3, R8 ;  /* 0x0000000304077224 */ /* 0x040fe400078e0208 */
[----:B------:R-:W-:Y:S02]  /*09a0*/  IMAD.IADD R5, R13, 0x1, R4 ;  /* 0x000000010d057824 */ /* 0x000fe400078e0204 */
[----:B------:R-:W-:Y:S01]  /*09b0*/  VIADD R4, R4, 0x2 ;  /* 0x0000000204047836 */ /* 0x000fe20000000000 */
[----:B------:R-:W-:Y:S02]  /*09c0*/  LEA R6, R7, R16, 0x2 ;  /* 0x0000001007067211 */ /* 0x000fe400078e10ff */
[----:B------:R-:W-:Y:S02]  /*09d0*/  LEA R5, R5, UR5, 0x2 ;  /* 0x0000000505057c11 */ /* 0x000fe4000f8e10ff */
[----:B------:R-:W-:Y:S01]  /*09e0*/  LEA R21, R3, R6, 0x2 ;  /* 0x0000000603157211 */ /* 0x000fe200078e10ff */
[----:B0-----:R-:W-:Y:S04]  /*09f0*/  LDS R19, [R6] ;  /* 0x0000000006137984 */ /* 0x001fe80000000800 */
[----:B------:R-:W0:Y:S04]  /*0a00*/  LDS R7, [R5] ;  /* 0x0000000005077984 */ /* 0x000e280000000800 */
[----:B------:R-:W-:Y:S04]  /*0a10*/  LDS R22, [R5+0x4] ;  /* 0x0000040005167984 */ /* 0x000fe80000000800 */
[----:B------:R-:W1:Y:S01]  /*0a20*/  LDS R21, [R21] ;  /* 0x0000000015157984 */ /* 0x000e620000000800 */
[----:B0-----:R-:W-:-:S04]  /*0a30*/  FFMA R7, R7, R19, R18 ;  /* 0x0000001307077223 */ /* 0x001fc80000000012 */
[----:B-1----:R-:W-:-:S07]  /*0a40*/  FFMA R18, R22, R21, R7 ;  /* 0x0000001516127223 */ /* 0x002fce0000000007 */
.L_x_5:
[----:B------:R-:W-:Y:S05]  /*0a50*/  @!P2 BRA `(.L_x_1) ;  /* 0x00000000001ca947 */ /* 0x000fea0003800000 */
[----:B------:R-:W-:Y:S01]  /*0a60*/  IMAD R5, R4, R3, R8 ;  /* 0x0000000304057224 */ /* 0x000fe200078e0208 */
[----:B------:R-:W-:-:S04]  /*0a70*/  IADD3 R3, PT, PT, R13, R4, RZ ;  /* 0x000000040d037210 */ /* 0x000fc80007ffe0ff */
[----:B------:R-:W-:Y:S02]  /*0a80*/  LEA R3, R3, UR5, 0x2 ;  /* 0x0000000503037c11 */ /* 0x000fe4000f8e10ff */
[----:B------:R-:W-:-:S04]  /*0a90*/  LEA R5, R5, R16, 0x2 ;  /* 0x0000001005057211 */ /* 0x000fc800078e10ff */
[----:B------:R-:W-:Y:S04]  /*0aa0*/  LDS R3, [R3] ;  /* 0x0000000003037984 */ /* 0x000fe80000000800 */
[----:B------:R-:W1:Y:S02]  /*0ab0*/  LDS R5, [R5] ;  /* 0x0000000005057984 */ /* 0x000e640000000800 */
[----:B-1----:R-:W-:-:S07]  /*0ac0*/  FFMA R18, R3, R5, R18 ;  /* 0x0000000503127223 */ /* 0x002fce0000000012 */
.L_x_1:
[----:B------:R-:W-:Y:S06]  /*0ad0*/  BAR.SYNC.DEFER_BLOCKING 0x0 ;  /* 0x0000000000007b1d */ /* 0x000fec0000010000 */
[----:B------:R-:W-:Y:S05]  /*0ae0*/  @P0 BRA `(.L_x_6) ;  /* 0xfffffff800140947 */ /* 0x000fea000383ffff */
.L_x_0:
[----:B------:R-:W-:-:S04]  /*0af0*/  VIMNMX R3, PT, PT, R11, R10, !PT ;  /* 0x0000000a0b037248 */ /* 0x000fc80007fe0100 */
[----:B------:R-:W-:-:S13]  /*0b00*/  ISETP.GE.AND P0, PT, R3, R2, PT ;  /* 0x000000020300720c */ /* 0x000fda0003f06270 */
[----:B------:R-:W-:Y:S05]  /*0b10*/  @P0 EXIT ;  /* 0x000000000000094d */ /* 0x000fea0003800000 */
[----:B------:R-:W1:Y:S01]  /*0b20*/  LDC.64 R4, c[0x0][0x390] ;  /* 0x0000e400ff047b82 */ /* 0x000e620000000a00 */
[----:B------:R-:W-:-:S04]  /*0b30*/  IMAD R3, R11, R2, R10 ;  /* 0x000000020b037224 */ /* 0x000fc800078e020a */
[----:B-1----:R-:W-:-:S05]  /*0b40*/  IMAD.WIDE R2, R3, 0x4, R4 ;  /* 0x0000000403027825 */ /* 0x002fca00078e0204 */
[----:B------:R-:W-:Y:S01]  /*0b50*/  STG.E desc[UR6][R2.64], R18 ;  /* 0x0000001202007986 */ /* 0x000fe2000c101906 */
[----:B------:R-:W-:Y:S05]  /*0b60*/  EXIT ;  /* 0x000000000000794d */ /* 0x000fea0003800000 */
.L_x_7:
[----:B------:R-:W-:-:S00]  /*0b70*/  BRA `(.L_x_7) ;  /* 0xfffffffc00fc7947 */ /* 0x000fc0000383ffff */
[----:B------:R-:W-:-:S00]  /*0b80*/  NOP ;  /* 0x0000000000007918 */ /* 0x000fc00000000000 */
[----:B------:R-:W-:-:S00]  /*0b90*/  NOP ;  /* 0x0000000000007918 */ /* 0x000fc00000000000 */
[----:B------:R-:W-:-:S00]  /*0ba0*/  NOP ;  /* 0x0000000000007918 */ /* 0x000fc00000000000 */
[----:B------:R-:W-:-:S00]  /*0bb0*/  NOP ;  /* 0x0000000000007918 */ /* 0x000fc00000000000 */
[----:B------:R-:W-:-:S00]  /*0bc0*/  NOP ;  /* 0x0000000000007918 */ /* 0x000fc00000000000 */
[----:B------:R-:W-:-:S00]  /*0bd0*/  NOP ;  /* 0x0000000000007918 */ /* 0x000fc00000000000 */
[----:B------:R-:W-:-:S00]  /*0be0*/  NOP ;  /* 0x0000000000007918 */ /* 0x000fc00000000000 */
[----:B------:R-:W-:-:S00]  /*0bf0*/  NOP ;  /* 0x0000000000007918 */ /* 0x000fc00000000000 */
.L_x_8:


//--------------------- .nv.shared._Z27matrix_multiply_cuda_sharedPfS_S_ii --------------------------
	.section	.nv.shared._Z27matrix_multiply_cuda_sharedPfS_S_ii,"aw",@nobits
	.sectionflags	@""
	.align	16
	.zero		1024


//--------------------- .nv.shared.reserved.0     --------------------------
	.section	.nv.shared.reserved.0,"aw",@nobits
	.weak		__nv_reservedSMEM_offset_0_alias
	.size		__nv_reservedSMEM_offset_0_alias, 0, 64
	.other		__nv_reservedSMEM_offset_0_alias,@"STO_CUDA_RESERVED_SHARED STV_DEFAULT"
__nv_reservedSMEM_offset_0_alias:
	.zero		0
	.zero		64


//--------------------- .nv.constant0._Z27matrix_multiply_cuda_sharedPfS_S_ii --------------------------
	.section	.nv.constant0._Z27matrix_multiply_cuda_sharedPfS_S_ii,"a",@progbits
	.sectionflags	@""
	.align	4
.nv.constant0._Z27matrix_multiply_cuda_sharedPfS_S_ii:
	.zero		928


//--------------------- SYMBOLS --------------------------

	.type		.nv.reservedSmem.offset0,@object
	.size		.nv.reservedSmem.offset0,0x4
	.type		.nv.reservedSmem.cap,@object
	.size		.nv.reservedSmem.cap,0x4
